//
// Generated by NVIDIA NVVM Compiler
//
// Compiler Build ID: CL-36424714
// Cuda compilation tools, release 13.0, V13.0.88
// Based on NVVM 20.0.0
//

.version 9.0
.target sm_100
.address_size 64

	// .globl	_Z15kernel_simulatePKfPfiiifff

.visible .entry _Z15kernel_simulatePKfPfiiifff(
	.param .u64 .ptr .align 1 _Z15kernel_simulatePKfPfiiifff_param_0,
	.param .u64 .ptr .align 1 _Z15kernel_simulatePKfPfiiifff_param_1,
	.param .u32 _Z15kernel_simulatePKfPfiiifff_param_2,
	.param .u32 _Z15kernel_simulatePKfPfiiifff_param_3,
	.param .u32 _Z15kernel_simulatePKfPfiiifff_param_4,
	.param .f32 _Z15kernel_simulatePKfPfiiifff_param_5,
	.param .f32 _Z15kernel_simulatePKfPfiiifff_param_6,
	.param .f32 _Z15kernel_simulatePKfPfiiifff_param_7
)
{
	.reg .pred 	%p<8>;
	.reg .b32 	%r<31>;
	.reg .b32 	%f<39>;
	.reg .b64 	%rd<17>;

	ld.param.u64 	%rd3, [_Z15kernel_simulatePKfPfiiifff_param_0];
	ld.param.u64 	%rd2, [_Z15kernel_simulatePKfPfiiifff_param_1];
	ld.param.u32 	%r8, [_Z15kernel_simulatePKfPfiiifff_param_2];
	ld.param.u32 	%r9, [_Z15kernel_simulatePKfPfiiifff_param_3];
	ld.param.u32 	%r10, [_Z15kernel_simulatePKfPfiiifff_param_4];
	ld.param.f32 	%f12, [_Z15kernel_simulatePKfPfiiifff_param_5];
	ld.param.f32 	%f13, [_Z15kernel_simulatePKfPfiiifff_param_6];
	ld.param.f32 	%f14, [_Z15kernel_simulatePKfPfiiifff_param_7];
	cvta.to.global.u64 	%rd1, %rd3;
	mov.u32 	%r11, %ctaid.x;
	mov.u32 	%r12, %ntid.x;
	mov.u32 	%r13, %tid.x;
	mad.lo.s32 	%r1, %r11, %r12, %r13;
	mov.u32 	%r14, %ctaid.y;
	mov.u32 	%r15, %ntid.y;
	mov.u32 	%r16, %tid.y;
	mad.lo.s32 	%r2, %r14, %r15, %r16;
	mul.lo.s32 	%r3, %r9, %r2;
	add.s32 	%r4, %r3, %r1;
	add.s32 	%r5, %r1, 1;
	setp.ge.s32 	%p1, %r5, %r9;
	mov.f32 	%f34, 0f00000000;
	@%p1 bra 	$L__BB0_2;
	add.s32 	%r17, %r5, %r3;
	mul.wide.u32 	%rd4, %r17, 4;
	add.s64 	%rd5, %rd1, %rd4;
	ld.global.f32 	%f34, [%rd5];
$L__BB0_2:
	setp.lt.s32 	%p2, %r1, 1;
	mov.f32 	%f35, 0f00000000;
	@%p2 bra 	$L__BB0_4;
	add.s32 	%r18, %r4, -1;
	mul.wide.u32 	%rd6, %r18, 4;
	add.s64 	%rd7, %rd1, %rd6;
	ld.global.f32 	%f35, [%rd7];
$L__BB0_4:
	add.s32 	%r19, %r2, 1;
	setp.ge.s32 	%p3, %r19, %r10;
	mov.f32 	%f36, 0f00000000;
	@%p3 bra 	$L__BB0_6;
	add.s32 	%r20, %r4, %r9;
	mul.wide.u32 	%rd8, %r20, 4;
	add.s64 	%rd9, %rd1, %rd8;
	ld.global.f32 	%f36, [%rd9];
$L__BB0_6:
	setp.eq.s32 	%p4, %r2, 0;
	mov.f32 	%f37, 0f00000000;
	@%p4 bra 	$L__BB0_8;
	sub.s32 	%r21, %r4, %r9;
	mul.wide.u32 	%rd10, %r21, 4;
	add.s64 	%rd11, %rd1, %rd10;
	ld.global.f32 	%f37, [%rd11];
$L__BB0_8:
	mul.wide.u32 	%rd12, %r4, 4;
	add.s64 	%rd13, %rd1, %rd12;
	ld.global.f32 	%f20, [%rd13];
	add.f32 	%f21, %f20, %f20;
	sub.f32 	%f22, %f34, %f21;
	add.f32 	%f23, %f35, %f22;
	mul.f32 	%f24, %f12, %f12;
	div.rn.f32 	%f25, %f23, %f24;
	sub.f32 	%f26, %f36, %f21;
	add.f32 	%f27, %f37, %f26;
	mul.f32 	%f28, %f13, %f13;
	div.rn.f32 	%f29, %f27, %f28;
	add.f32 	%f9, %f25, %f29;
	shr.u32 	%r22, %r9, 31;
	add.s32 	%r23, %r9, %r22;
	shr.s32 	%r24, %r23, 1;
	sub.s32 	%r6, %r1, %r24;
	shr.u32 	%r25, %r10, 31;
	add.s32 	%r26, %r10, %r25;
	shr.s32 	%r27, %r26, 1;
	sub.s32 	%r7, %r2, %r27;
	setp.gt.s32 	%p5, %r8, 256;
	mov.f32 	%f38, 0f00000000;
	@%p5 bra 	$L__BB0_11;
	or.b32  	%r28, %r6, %r7;
	setp.eq.s32 	%p6, %r28, 0;
	mov.f32 	%f38, 0f459C4000;
	@%p6 bra 	$L__BB0_11;
	mul.lo.s32 	%r29, %r6, %r6;
	mad.lo.s32 	%r30, %r7, %r7, %r29;
	setp.lt.u32 	%p7, %r30, 11;
	selp.f32 	%f38, 0f457A0000, 0f00000000, %p7;
$L__BB0_11:
	cvta.to.global.u64 	%rd14, %rd2;
	fma.rn.f32 	%f31, %f9, 0f40A00000, %f38;
	add.s64 	%rd16, %rd14, %rd12;
	ld.global.f32 	%f32, [%rd16];
	fma.rn.f32 	%f33, %f14, %f31, %f32;
	st.global.f32 	[%rd16], %f33;
	ret;

}


// ===== COMPILED SASS (sm_100) =====

	.target	sm_100

	.elftype	@"ET_EXEC"


//--------------------- .note.nv.tkinfo           --------------------------
	.section	.note.nv.tkinfo,"",@"SHT_NOTE"
	.sectionflags	@"SHF_NOTE_NV_TKINFO"
	.tkinfo
        /*0018*/ 	.word	0x00000002
        /*0030*/ 	.string	""
        /*0030*/ 	.string	"ptxas"
        /*0030*/ 	.string	"Cuda compilation tools, release 13.0, V13.0.88"
        /*0030*/ 	.string	"Build cuda_13.0.r13.0/compiler.36424714_0"
        /*0030*/ 	.string	"-arch sm_100 -m 64 "



//--------------------- .note.nv.cuinfo           --------------------------
	.section	.note.nv.cuinfo,"",@"SHT_NOTE"
	.sectionflags	@"SHF_NOTE_NV_CUINFO"
        /*0018*/ 	.short	0x0002
        /*001a*/ 	.short	0x0064
        /*001c*/ 	.short	0x0082
	.zero		2


//--------------------- .nv.info                  --------------------------
	.section	.nv.info,"",@"SHT_CUDA_INFO"
	.align	4


	//----- nvinfo : EIATTR_REGCOUNT
	.align		4
        /*0000*/ 	.byte	0x04, 0x2f
        /*0002*/ 	.short	(.L_1 - .L_0)
	.align		4
.L_0:
        /*0004*/ 	.word	index@(_Z15kernel_simulatePKfPfiiifff)
        /*0008*/ 	.word	0x00000015


	//----- nvinfo : EIATTR_FRAME_SIZE
	.align		4
.L_1:
        /*000c*/ 	.byte	0x04, 0x11
        /*000e*/ 	.short	(.L_3 - .L_2)
	.align		4
.L_2:
        /*0010*/ 	.word	index@($__internal_0_$__cuda_sm3x_div_rn_noftz_f32_slowpath)
        /*0014*/ 	.word	0x00000000


	//----- nvinfo : EIATTR_FRAME_SIZE
	.align		4
.L_3:
        /*0018*/ 	.byte	0x04, 0x11
        /*001a*/ 	.short	(.L_5 - .L_4)
	.align		4
.L_4:
        /*001c*/ 	.word	index@(_Z15kernel_simulatePKfPfiiifff)
        /*0020*/ 	.word	0x00000000


	//----- nvinfo : EIATTR_MIN_STACK_SIZE
	.align		4
.L_5:
        /*0024*/ 	.byte	0x04, 0x12
        /*0026*/ 	.short	(.L_7 - .L_6)
	.align		4
.L_6:
        /*0028*/ 	.word	index@(_Z15kernel_simulatePKfPfiiifff)
        /*002c*/ 	.word	0x00000000
.L_7:


//--------------------- .nv.compat                --------------------------
	.section	.nv.compat,"",@"SHT_CUDA_COMPAT_INFO"
	.align	4
        /*0000*/ 	.byte	0x02, 0x09, 0x00, 0x00, 0x02, 0x02, 0x01, 0x00, 0x02, 0x05, 0x05, 0x00, 0x03, 0x07, 0x01, 0x01
        /*0010*/ 	.byte	0x02, 0x03, 0x00, 0x00, 0x02, 0x06, 0x01, 0x00, 0x04, 0x0b, 0x08, 0x00, 0x01, 0x00, 0x00, 0x00
        /*0020*/ 	.byte	0x00, 0x00, 0x00, 0x00


//--------------------- .nv.info._Z15kernel_simulatePKfPfiiifff --------------------------
	.section	.nv.info._Z15kernel_simulatePKfPfiiifff,"",@"SHT_CUDA_INFO"
	.sectionflags	@""
	.align	4


	//----- nvinfo : EIATTR_CUDA_API_VERSION
	.align		4
        /*0000*/ 	.byte	0x04, 0x37
        /*0002*/ 	.short	(.L_9 - .L_8)
.L_8:
        /*0004*/ 	.word	0x00000082


	//----- nvinfo : EIATTR_KPARAM_INFO
	.align		4
.L_9:
        /*0008*/ 	.byte	0x04, 0x17
        /*000a*/ 	.short	(.L_11 - .L_10)
.L_10:
        /*000c*/ 	.word	0x00000000
        /*0010*/ 	.short	0x0007
        /*0012*/ 	.short	0x0024
        /*0014*/ 	.byte	0x00, 0xf0, 0x11, 0x00


	//----- nvinfo : EIATTR_KPARAM_INFO
	.align		4
.L_11:
        /*0018*/ 	.byte	0x04, 0x17
        /*001a*/ 	.short	(.L_13 - .L_12)
.L_12:
        /*001c*/ 	.word	0x00000000
        /*0020*/ 	.short	0x0006
        /*0022*/ 	.short	0x0020
        /*0024*/ 	.byte	0x00, 0xf0, 0x11, 0x00


	//----- nvinfo : EIATTR_KPARAM_INFO
	.align		4
.L_13:
        /*0028*/ 	.byte	0x04, 0x17
        /*002a*/ 	.short	(.L_15 - .L_14)
.L_14:
        /*002c*/ 	.word	0x00000000
        /*0030*/ 	.short	0x0005
        /*0032*/ 	.short	0x001c
        /*0034*/ 	.byte	0x00, 0xf0, 0x11, 0x00


	//----- nvinfo : EIATTR_KPARAM_INFO
	.align		4
.L_15:
        /*0038*/ 	.byte	0x04, 0x17
        /*003a*/ 	.short	(.L_17 - .L_16)
.L_16:
        /*003c*/ 	.word	0x00000000
        /*0040*/ 	.short	0x0004
        /*0042*/ 	.short	0x0018
        /*0044*/ 	.byte	0x00, 0xf0, 0x11, 0x00


	//----- nvinfo : EIATTR_KPARAM_INFO
	.align		4
.L_17:
        /*0048*/ 	.byte	0x04, 0x17
        /*004a*/ 	.short	(.L_19 - .L_18)
.L_18:
        /*004c*/ 	.word	0x00000000
        /*0050*/ 	.short	0x0003
        /*0052*/ 	.short	0x0014
        /*0054*/ 	.byte	0x00, 0xf0, 0x11, 0x00


	//----- nvinfo : EIATTR_KPARAM_INFO
	.align		4
.L_19:
        /*0058*/ 	.byte	0x04, 0x17
        /*005a*/ 	.short	(.L_21 - .L_20)
.L_20:
        /*005c*/ 	.word	0x00000000
        /*0060*/ 	.short	0x0002
        /*0062*/ 	.short	0x0010
        /*0064*/ 	.byte	0x00, 0xf0, 0x11, 0x00


	//----- nvinfo : EIATTR_KPARAM_INFO
	.align		4
.L_21:
        /*0068*/ 	.byte	0x04, 0x17
        /*006a*/ 	.short	(.L_23 - .L_22)
.L_22:
        /*006c*/ 	.word	0x00000000
        /*0070*/ 	.short	0x0001
        /*0072*/ 	.short	0x0008
        /*0074*/ 	.byte	0x00, 0xf5, 0x21, 0x00


	//----- nvinfo : EIATTR_KPARAM_INFO
	.align		4
.L_23:
        /*0078*/ 	.byte	0x04, 0x17
        /*007a*/ 	.short	(.L_25 - .L_24)
.L_24:
        /*007c*/ 	.word	0x00000000
        /*0080*/ 	.short	0x0000
        /*0082*/ 	.short	0x0000
        /*0084*/ 	.byte	0x00, 0xf5, 0x21, 0x00


	//----- nvinfo : EIATTR_SPARSE_MMA_MASK
	.align		4
.L_25:
        /*0088*/ 	.byte	0x03, 0x50
        /*008a*/ 	.short	0x0000


	//----- nvinfo : EIATTR_MAXREG_COUNT
	.align		4
        /*008c*/ 	.byte	0x03, 0x1b
        /*008e*/ 	.short	0x00ff


	//----- nvinfo : EIATTR_MERCURY_ISA_VERSION
	.align		4
        /*0090*/ 	.byte	0x03, 0x5f
        /*0092*/ 	.short	0x0101


	//----- nvinfo : EIATTR_VRC_CTA_INIT_COUNT
	.align		4
        /*0094*/ 	.byte	0x02, 0x4a
	.zero		1
	.zero		1


	//----- nvinfo : EIATTR_EXIT_INSTR_OFFSETS
	.align		4
        /*0098*/ 	.byte	0x04, 0x1c
        /*009a*/ 	.short	(.L_27 - .L_26)


	//   ....[0]....
.L_26:
        /*009c*/ 	.word	0x00000620


	//----- nvinfo : EIATTR_CRS_STACK_SIZE
	.align		4
.L_27:
        /*00a0*/ 	.byte	0x04, 0x1e
        /*00a2*/ 	.short	(.L_29 - .L_28)
.L_28:
        /*00a4*/ 	.word	0x00000000


	//----- nvinfo : EIATTR_CBANK_PARAM_SIZE
	.align		4
.L_29:
        /*00a8*/ 	.byte	0x03, 0x19
        /*00aa*/ 	.short	0x0028


	//----- nvinfo : EIATTR_PARAM_CBANK
	.align		4
        /*00ac*/ 	.byte	0x04, 0x0a
        /*00ae*/ 	.short	(.L_31 - .L_30)
	.align		4
.L_30:
        /*00b0*/ 	.word	index@(.nv.constant0._Z15kernel_simulatePKfPfiiifff)
        /*00b4*/ 	.short	0x0380
        /*00b6*/ 	.short	0x0028


	//----- nvinfo : EIATTR_SW_WAR
	.align		4
.L_31:
        /*00b8*/ 	.byte	0x04, 0x36
        /*00ba*/ 	.short	(.L_33 - .L_32)
.L_32:
        /*00bc*/ 	.word	0x00000008
.L_33:


//--------------------- .nv.callgraph             --------------------------
	.section	.nv.callgraph,"",@"SHT_CUDA_CALLGRAPH"
	.align	4
	.sectionentsize	8
	.align		4
        /*0000*/ 	.word	0x00000000
	.align		4
        /*0004*/ 	.word	0xffffffff
	.align		4
        /*0008*/ 	.word	0x00000000
	.align		4
        /*000c*/ 	.word	0xfffffffe
	.align		4
        /*0010*/ 	.word	0x00000000
	.align		4
        /*0014*/ 	.word	0xfffffffd
	.align		4
        /*0018*/ 	.word	0x00000000
	.align		4
        /*001c*/ 	.word	0xfffffffc


//--------------------- .text._Z15kernel_simulatePKfPfiiifff --------------------------
	.section	.text._Z15kernel_simulatePKfPfiiifff,"ax",@progbits
	.align	128
        .global         _Z15kernel_simulatePKfPfiiifff
        .type           _Z15kernel_simulatePKfPfiiifff,@function
        .size           _Z15kernel_simulatePKfPfiiifff,(.L_x_17 - _Z15kernel_simulatePKfPfiiifff)
        .other          _Z15kernel_simulatePKfPfiiifff,@"STO_CUDA_ENTRY STV_DEFAULT"
_Z15kernel_simulatePKfPfiiifff:
.text._Z15kernel_simulatePKfPfiiifff:
[----:B------:R-:W-:Y:S01]  /*0000*/  LDC R1, c[0x0][0x37c] ;  /* 0x0000df00ff017b82 */ /* 0x000fe20000000800 */
[----:B------:R-:W0:Y:S07]  /*0010*/  S2R R0, SR_TID.X ;  /* 0x0000000000007919 */ /* 0x000e2e0000002100 */
[----:B------:R-:W0:Y:S01]  /*0020*/  S2UR UR4, SR_CTAID.X ;  /* 0x00000000000479c3 */ /* 0x000e220000002500 */
[----:B------:R-:W1:Y:S01]  /*0030*/  LDCU UR8, c[0x0][0x394] ;  /* 0x00007280ff0877ac */ /* 0x000e620008000800 */
[----:B------:R-:W2:Y:S01]  /*0040*/  S2R R9, SR_TID.Y ;  /* 0x0000000000097919 */ /* 0x000ea20000002200 */
[----:B------:R-:W3:Y:S05]  /*0050*/  LDCU.64 UR6, c[0x0][0x358] ;  /* 0x00006b00ff0677ac */ /* 0x000eea0008000a00 */
[----:B------:R-:W0:Y:S08]  /*0060*/  LDC R5, c[0x0][0x360] ;  /* 0x0000d800ff057b82 */ /* 0x000e300000000800 */
[----:B------:R-:W2:Y:S08]  /*0070*/  S2UR UR5, SR_CTAID.Y ;  /* 0x00000000000579c3 */ /* 0x000eb00000002600 */
[----:B------:R-:W2:Y:S08]  /*0080*/  LDC R2, c[0x0][0x364] ;  /* 0x0000d900ff027b82 */ /* 0x000eb00000000800 */
[----:B------:R-:W4:Y:S01]  /*0090*/  LDC.64 R6, c[0x0][0x380] ;  /* 0x0000e000ff067b82 */ /* 0x000f220000000a00 */
[----:B0-----:R-:W-:Y:S01]  /*00a0*/  IMAD R5, R5, UR4, R0 ;  /* 0x0000000405057c24 */ /* 0x001fe2000f8e0200 */
[----:B------:R-:W0:Y:S03]  /*00b0*/  LDCU UR4, c[0x0][0x398] ;  /* 0x00007300ff0477ac */ /* 0x000e260008000800 */
[C---:B------:R-:W-:Y:S01]  /*00c0*/  VIADD R3, R5.reuse, 0x1 ;  /* 0x0000000105037836 */ /* 0x040fe20000000000 */
[----:B------:R-:W-:-:S04]  /*00d0*/  ISETP.GE.AND P1, PT, R5, 0x1, PT ;  /* 0x000000010500780c */ /* 0x000fc80003f26270 */
[----:B-1----:R-:W-:Y:S01]  /*00e0*/  ISETP.GE.AND P0, PT, R3, UR8, PT ;  /* 0x0000000803007c0c */ /* 0x002fe2000bf06270 */
[----:B--2---:R-:W-:-:S04]  /*00f0*/  IMAD R2, R2, UR5, R9 ;  /* 0x0000000502027c24 */ /* 0x004fc8000f8e0209 */
[C---:B------:R-:W-:Y:S02]  /*0100*/  IMAD R4, R2.reuse, UR8, R5 ;  /* 0x0000000802047c24 */ /* 0x040fe4000f8e0205 */
[----:B------:R-:W-:-:S06]  /*0110*/  VIADD R0, R2, 0x1 ;  /* 0x0000000102007836 */ /* 0x000fcc0000000000 */
[----:B------:R-:W-:Y:S02]  /*0120*/  @!P0 IMAD R9, R2, UR8, R3 ;  /* 0x0000000802098c24 */ /* 0x000fe4000f8e0203 */
[----:B------:R-:W-:Y:S02]  /*0130*/  HFMA2 R3, -RZ, RZ, 0, 0 ;  /* 0x00000000ff037431 */ /* 0x000fe400000001ff */
[----:B----4-:R-:W-:Y:S01]  /*0140*/  IMAD.WIDE.U32 R16, R4, 0x4, R6 ;  /* 0x0000000404107825 */ /* 0x010fe200078e0006 */
[----:B0-----:R-:W-:-:S03]  /*0150*/  ISETP.GE.AND P2, PT, R0, UR4, PT ;  /* 0x0000000400007c0c */ /* 0x001fc6000bf46270 */
[----:B------:R-:W-:Y:S02]  /*0160*/  @P1 VIADD R11, R4, 0xffffffff ;  /* 0xffffffff040b1836 */ /* 0x000fe40000000000 */
[--C-:B------:R-:W-:Y:S01]  /*0170*/  @!P0 IMAD.WIDE.U32 R8, R9, 0x4, R6.reuse ;  /* 0x0000000409088825 */ /* 0x100fe200078e0006 */
[----:B---3--:R0:W2:Y:S01]  /*0180*/  LDG.E R16, desc[UR6][R16.64] ;  /* 0x0000000610107981 */ /* 0x0080a2000c1e1900 */
[----:B------:R-:W-:Y:S02]  /*0190*/  ISETP.NE.AND P3, PT, R2, RZ, PT ;  /* 0x000000ff0200720c */ /* 0x000fe40003f65270 */
[----:B------:R-:W-:Y:S01]  /*01a0*/  IMAD.MOV.U32 R0, RZ, RZ, RZ ;  /* 0x000000ffff007224 */ /* 0x000fe200078e00ff */
[----:B------:R1:W3:Y:S01]  /*01b0*/  @!P0 LDG.E R3, desc[UR6][R8.64] ;  /* 0x0000000608038981 */ /* 0x0002e2000c1e1900 */
[----:B------:R-:W-:-:S05]  /*01c0*/  @P1 IMAD.WIDE.U32 R10, R11, 0x4, R6 ;  /* 0x000000040b0a1825 */ /* 0x000fca00078e0006 */
[----:B------:R4:W3:Y:S01]  /*01d0*/  @P1 LDG.E R0, desc[UR6][R10.64] ;  /* 0x000000060a001981 */ /* 0x0008e2000c1e1900 */
[C---:B------:R-:W-:Y:S01]  /*01e0*/  @!P2 VIADD R13, R4.reuse, UR8 ;  /* 0x00000008040dac36 */ /* 0x040fe20008000000 */
[----:B0-----:R-:W1:Y:S02]  /*01f0*/  LDC R17, c[0x0][0x39c] ;  /* 0x0000e700ff117b82 */ /* 0x001e640000000800 */
[----:B------:R-:W-:Y:S01]  /*0200*/  @P3 IADD3 R15, PT, PT, R4, -UR8, RZ ;  /* 0x80000008040f3c10 */ /* 0x000fe2000fffe0ff */
[----:B------:R-:W-:-:S04]  /*0210*/  @!P2 IMAD.WIDE.U32 R12, R13, 0x4, R6 ;  /* 0x000000040d0ca825 */ /* 0x000fc800078e0006 */
[----:B------:R-:W-:Y:S01]  /*0220*/  @P3 IMAD.WIDE.U32 R14, R15, 0x4, R6 ;  /* 0x000000040f0e3825 */ /* 0x000fe200078e0006 */
[----:B------:R-:W-:-:S06]  /*0230*/  CS2R R6, SRZ ;  /* 0x0000000000067805 */ /* 0x000fcc000001ff00 */
[----:B------:R0:W5:Y:S04]  /*0240*/  @P3 LDG.E R6, desc[UR6][R14.64] ;  /* 0x000000060e063981 */ /* 0x000168000c1e1900 */
[----:B------:R0:W5:Y:S01]  /*0250*/  @!P2 LDG.E R7, desc[UR6][R12.64] ;  /* 0x000000060c07a981 */ /* 0x000162000c1e1900 */
[----:B-1----:R-:W-:-:S04]  /*0260*/  FMUL R9, R17, R17 ;  /* 0x0000001111097220 */ /* 0x002fc80000400000 */
[----:B------:R-:W4:Y:S01]  /*0270*/  MUFU.RCP R8, R9 ;  /* 0x0000000900087308 */ /* 0x000f220000001000 */
[----:B------:R-:W-:Y:S01]  /*0280*/  BSSY.RECONVERGENT B0, `(.L_x_0) ;  /* 0x000000f000007945 */ /* 0x000fe20003800200 */
[----:B----4-:R-:W-:-:S04]  /*0290*/  FFMA R11, -R9, R8, 1 ;  /* 0x3f800000090b7423 */ /* 0x010fc80000000108 */
[----:B------:R-:W-:Y:S01]  /*02a0*/  FFMA R11, R8, R11, R8 ;  /* 0x0000000b080b7223 */ /* 0x000fe20000000008 */
[----:B--2---:R-:W-:-:S04]  /*02b0*/  FADD R10, R16, R16 ;  /* 0x00000010100a7221 */ /* 0x004fc80000000000 */
[----:B---3--:R-:W-:-:S04]  /*02c0*/  FADD R3, -R10, R3 ;  /* 0x000000030a037221 */ /* 0x008fc80000000100 */
[----:B------:R-:W-:-:S04]  /*02d0*/  FADD R0, R3, R0 ;  /* 0x0000000003007221 */ /* 0x000fc80000000000 */
[----:B------:R-:W1:Y:S01]  /*02e0*/  FCHK P0, R0, R9 ;  /* 0x0000000900007302 */ /* 0x000e620000000000 */
[----:B------:R-:W-:-:S04]  /*02f0*/  FFMA R8, R0, R11, RZ ;  /* 0x0000000b00087223 */ /* 0x000fc800000000ff */
[----:B------:R-:W-:-:S04]  /*0300*/  FFMA R3, -R9, R8, R0 ;  /* 0x0000000809037223 */ /* 0x000fc80000000100 */
[----:B------:R-:W-:Y:S01]  /*0310*/  FFMA R8, R11, R3, R8 ;  /* 0x000000030b087223 */ /* 0x000fe20000000008 */
[----:B01----:R-:W-:Y:S06]  /*0320*/  @!P0 BRA `(.L_x_1) ;  /* 0x0000000000108947 */ /* 0x003fec0003800000 */
[----:B------:R-:W-:Y:S01]  /*0330*/  IMAD.MOV.U32 R3, RZ, RZ, R9 ;  /* 0x000000ffff037224 */ /* 0x000fe200078e0009 */
[----:B------:R-:W-:-:S07]  /*0340*/  MOV R12, 0x360 ;  /* 0x00000360000c7802 */ /* 0x000fce0000000f00 */
[----:B-----5:R-:W-:Y:S05]  /*0350*/  CALL.REL.NOINC `($__internal_0_$__cuda_sm3x_div_rn_noftz_f32_slowpath) ;  /* 0x0000000000b47944 */ /* 0x020fea0003c00000 */
[----:B------:R-:W-:-:S07]  /*0360*/  MOV R8, R0 ;  /* 0x0000000000087202 */ /* 0x000fce0000000f00 */
.L_x_1:
[----:B------:R-:W-:Y:S05]  /*0370*/  BSYNC.RECONVERGENT B0 ;  /* 0x0000000000007941 */ /* 0x000fea0003800200 */
.L_x_0:
[----:B------:R-:W0:Y:S01]  /*0380*/  LDC R3, c[0x0][0x3a0] ;  /* 0x0000e800ff037b82 */ /* 0x000e220000000800 */
[----:B-----5:R-:W-:Y:S01]  /*0390*/  FADD R7, -R10, R7 ;  /* 0x000000070a077221 */ /* 0x020fe20000000100 */
[----:B------:R-:W-:Y:S03]  /*03a0*/  BSSY.RECONVERGENT B0, `(.L_x_2) ;  /* 0x000000e000007945 */ /* 0x000fe60003800200 */
[----:B------:R-:W-:Y:S01]  /*03b0*/  FADD R0, R7, R6 ;  /* 0x0000000607007221 */ /* 0x000fe20000000000 */
[----:B0-----:R-:W-:-:S04]  /*03c0*/  FMUL R3, R3, R3 ;  /* 0x0000000303037220 */ /* 0x001fc80000400000 */
[----:B------:R-:W0:Y:S08]  /*03d0*/  MUFU.RCP R12, R3 ;  /* 0x00000003000c7308 */ /* 0x000e300000001000 */
[----:B------:R-:W1:Y:S01]  /*03e0*/  FCHK P0, R0, R3 ;  /* 0x0000000300007302 */ /* 0x000e620000000000 */
[----:B0-----:R-:W-:-:S04]  /*03f0*/  FFMA R9, -R3, R12, 1 ;  /* 0x3f80000003097423 */ /* 0x001fc8000000010c */
[----:B------:R-:W-:-:S04]  /*0400*/  FFMA R9, R12, R9, R12 ;  /* 0x000000090c097223 */ /* 0x000fc8000000000c */
[----:B------:R-:W-:-:S04]  /*0410*/  FFMA R6, R0, R9, RZ ;  /* 0x0000000900067223 */ /* 0x000fc800000000ff */
[----:B------:R-:W-:-:S04]  /*0420*/  FFMA R7, -R3, R6, R0 ;  /* 0x0000000603077223 */ /* 0x000fc80000000100 */
[----:B------:R-:W-:Y:S01]  /*0430*/  FFMA R9, R9, R7, R6 ;  /* 0x0000000709097223 */ /* 0x000fe20000000006 */
[----:B-1----:R-:W-:Y:S06]  /*0440*/  @!P0 BRA `(.L_x_3) ;  /* 0x00000000000c8947 */ /* 0x002fec0003800000 */
[----:B------:R-:W-:-:S07]  /*0450*/  MOV R12, 0x470 ;  /* 0x00000470000c7802 */ /* 0x000fce0000000f00 */
[----:B------:R-:W-:Y:S05]  /*0460*/  CALL.REL.NOINC `($__internal_0_$__cuda_sm3x_div_rn_noftz_f32_slowpath) ;  /* 0x0000000000707944 */ /* 0x000fea0003c00000 */
[----:B------:R-:W-:-:S07]  /*0470*/  IMAD.MOV.U32 R9, RZ, RZ, R0 ;  /* 0x000000ffff097224 */ /* 0x000fce00078e0000 */
.L_x_3:
[----:B------:R-:W-:Y:S05]  /*0480*/  BSYNC.RECONVERGENT B0 ;  /* 0x0000000000007941 */ /* 0x000fea0003800200 */
.L_x_2:
[----:B------:R-:W0:Y:S01]  /*0490*/  LDC.64 R6, c[0x0][0x388] ;  /* 0x0000e200ff067b82 */ /* 0x000e220000000a00 */
[----:B------:R-:W1:Y:S01]  /*04a0*/  LDCU.64 UR8, c[0x0][0x390] ;  /* 0x00007200ff0877ac */ /* 0x000e620008000a00 */
[----:B------:R-:W2:Y:S01]  /*04b0*/  LDCU UR5, c[0x0][0x398] ;  /* 0x00007300ff0577ac */ /* 0x000ea20008000800 */
[----:B0-----:R-:W-:-:S05]  /*04c0*/  IMAD.WIDE.U32 R6, R4, 0x4, R6 ;  /* 0x0000000404067825 */ /* 0x001fca00078e0006 */
[----:B------:R0:W5:Y:S01]  /*04d0*/  LDG.E R3, desc[UR6][R6.64] ;  /* 0x0000000606037981 */ /* 0x000162000c1e1900 */
[----:B-1----:R-:W-:Y:S01]  /*04e0*/  UISETP.GT.AND UP0, UPT, UR8, 0x100, UPT ;  /* 0x000001000800788c */ /* 0x002fe2000bf04270 */
[----:B------:R-:W-:Y:S01]  /*04f0*/  IMAD.MOV.U32 R0, RZ, RZ, RZ ;  /* 0x000000ffff007224 */ /* 0x000fe200078e00ff */
[----:B------:R-:W-:Y:S02]  /*0500*/  ULEA.HI UR4, UR9, UR9, URZ, 0x1 ;  /* 0x0000000909047291 */ /* 0x000fe4000f8f08ff */
[----:B--2---:R-:W-:Y:S02]  /*0510*/  ULEA.HI UR5, UR5, UR5, URZ, 0x1 ;  /* 0x0000000505057291 */ /* 0x004fe4000f8f08ff */
[----:B------:R-:W-:Y:S02]  /*0520*/  USHF.R.S32.HI UR4, URZ, 0x1, UR4 ;  /* 0x00000001ff047899 */ /* 0x000fe40008011404 */
[----:B------:R-:W-:-:S04]  /*0530*/  USHF.R.S32.HI UR5, URZ, 0x1, UR5 ;  /* 0x00000001ff057899 */ /* 0x000fc80008011405 */
[----:B------:R-:W-:Y:S02]  /*0540*/  IADD3 R5, PT, PT, R5, -UR4, RZ ;  /* 0x8000000405057c10 */ /* 0x000fe4000fffe0ff */
[----:B------:R-:W-:Y:S01]  /*0550*/  VIADD R2, R2, -UR5 ;  /* 0x8000000502027c36 */ /* 0x000fe20008000000 */
[----:B0-----:R-:W-:Y:S06]  /*0560*/  BRA.U UP0, `(.L_x_4) ;  /* 0x0000000100187547 */ /* 0x001fec000b800000 */
[----:B------:R-:W-:Y:S01]  /*0570*/  LOP3.LUT P0, RZ, R5, R2, RZ, 0xfc, !PT ;  /* 0x0000000205ff7212 */ /* 0x000fe2000780fcff */
[----:B------:R-:W-:-:S12]  /*0580*/  IMAD.MOV.U32 R0, RZ, RZ, 0x459c4000 ;  /* 0x459c4000ff007424 */ /* 0x000fd800078e00ff */
[----:B------:R-:W-:-:S04]  /*0590*/  @P0 IMAD R5, R5, R5, RZ ;  /* 0x0000000505050224 */ /* 0x000fc800078e02ff */
[----:B------:R-:W-:-:S05]  /*05a0*/  @P0 IMAD R5, R2, R2, R5 ;  /* 0x0000000202050224 */ /* 0x000fca00078e0205 */
[----:B------:R-:W-:-:S04]  /*05b0*/  @P0 ISETP.GE.U32.AND P1, PT, R5, 0xb, PT ;  /* 0x0000000b0500080c */ /* 0x000fc80003f26070 */
[----:B------:R-:W-:-:S09]  /*05c0*/  @P0 FSEL R0, RZ, 4000, P1 ;  /* 0x457a0000ff000808 */ /* 0x000fd20000800000 */
.L_x_4:
[----:B------:R-:W0:Y:S01]  /*05d0*/  LDCU UR4, c[0x0][0x3a4] ;  /* 0x00007480ff0477ac */ /* 0x000e220008000800 */
[----:B------:R-:W-:-:S04]  /*05e0*/  FADD R9, R9, R8 ;  /* 0x0000000809097221 */ /* 0x000fc80000000000 */
[----:B------:R-:W-:-:S04]  /*05f0*/  FFMA R0, R9, 5, R0 ;  /* 0x40a0000009007823 */ /* 0x000fc80000000000 */
[----:B0----5:R-:W-:-:S05]  /*0600*/  FFMA R3, R0, UR4, R3 ;  /* 0x0000000400037c23 */ /* 0x021fca0008000003 */
[----:B------:R-:W-:Y:S01]  /*0610*/  STG.E desc[UR6][R6.64], R3 ;  /* 0x0000000306007986 */ /* 0x000fe2000c101906 */
[----:B------:R-:W-:Y:S05]  /*0620*/  EXIT ;  /* 0x000000000000794d */ /* 0x000fea0003800000 */
        .weak           $__internal_0_$__cuda_sm3x_div_rn_noftz_f32_slowpath
        .type           $__internal_0_$__cuda_sm3x_div_rn_noftz_f32_slowpath,@function
        .size           $__internal_0_$__cuda_sm3x_div_rn_noftz_f32_slowpath,(.L_x_17 - $__internal_0_$__cuda_sm3x_div_rn_noftz_f32_slowpath)
$__internal_0_$__cuda_sm3x_div_rn_noftz_f32_slowpath:
[----:B------:R-:W-:Y:S01]  /*0630*/  SHF.R.U32.HI R11, RZ, 0x17, R3 ;  /* 0x00000017ff0b7819 */ /* 0x000fe20000011603 */
[----:B------:R-:W-:Y:S01]  /*0640*/  BSSY.RECONVERGENT B1, `(.L_x_5) ;  /* 0x0000062000017945 */ /* 0x000fe20003800200 */
[----:B------:R-:W-:Y:S02]  /*0650*/  SHF.R.U32.HI R9, RZ, 0x17, R0 ;  /* 0x00000017ff097819 */ /* 0x000fe40000011600 */
[----:B------:R-:W-:Y:S02]  /*0660*/  LOP3.LUT R11, R11, 0xff, RZ, 0xc0, !PT ;  /* 0x000000ff0b0b7812 */ /* 0x000fe400078ec0ff */
[----:B------:R-:W-:Y:S02]  /*0670*/  LOP3.LUT R16, R9, 0xff, RZ, 0xc0, !PT ;  /* 0x000000ff09107812 */ /* 0x000fe400078ec0ff */
[----:B------:R-:W-:-:S03]  /*0680*/  IADD3 R14, PT, PT, R11, -0x1, RZ ;  /* 0xffffffff0b0e7810 */ /* 0x000fc60007ffe0ff */
[----:B------:R-:W-:Y:S01]  /*0690*/  VIADD R13, R16, 0xffffffff ;  /* 0xffffffff100d7836 */ /* 0x000fe20000000000 */
[----:B------:R-:W-:-:S04]  /*06a0*/  ISETP.GT.U32.AND P0, PT, R14, 0xfd, PT ;  /* 0x000000fd0e00780c */ /* 0x000fc80003f04070 */
[----:B------:R-:W-:-:S13]  /*06b0*/  ISETP.GT.U32.OR P0, PT, R13, 0xfd, P0 ;  /* 0x000000fd0d00780c */ /* 0x000fda0000704470 */
[----:B------:R-:W-:Y:S01]  /*06c0*/  @!P0 IMAD.MOV.U32 R9, RZ, RZ, RZ ;  /* 0x000000ffff098224 */ /* 0x000fe200078e00ff */
[----:B------:R-:W-:Y:S06]  /*06d0*/  @!P0 BRA `(.L_x_6) ;  /* 0x00000000005c8947 */ /* 0x000fec0003800000 */
[----:B------:R-:W-:Y:S02]  /*06e0*/  FSETP.GTU.FTZ.AND P0, PT, |R0|, +INF , PT ;  /* 0x7f8000000000780b */ /* 0x000fe40003f1c200 */
[----:B------:R-:W-:-:S04]  /*06f0*/  FSETP.GTU.FTZ.AND P1, PT, |R3|, +INF , PT ;  /* 0x7f8000000300780b */ /* 0x000fc80003f3c200 */
[----:B------:R-:W-:-:S13]  /*0700*/  PLOP3.LUT P0, PT, P0, P1, PT, 0xf8, 0x8f ;  /* 0x00000000008f781c */ /* 0x000fda0000703f70 */
[----:B------:R-:W-:Y:S05]  /*0710*/  @P0 BRA `(.L_x_7) ;  /* 0x00000004004c0947 */ /* 0x000fea0003800000 */
[----:B------:R-:W-:-:S13]  /*0720*/  LOP3.LUT P0, RZ, R3, 0x7fffffff, R0, 0xc8, !PT ;  /* 0x7fffffff03ff7812 */ /* 0x000fda000780c800 */
[----:B------:R-:W-:Y:S05]  /*0730*/  @!P0 BRA `(.L_x_8) ;  /* 0x00000004003c8947 */ /* 0x000fea0003800000 */
[C---:B------:R-:W-:Y:S02]  /*0740*/  FSETP.NEU.FTZ.AND P1, PT, |R0|.reuse, +INF , PT ;  /* 0x7f8000000000780b */ /* 0x040fe40003f3d200 */
[----:B------:R-:W-:Y:S02]  /*0750*/  FSETP.NEU.FTZ.AND P2, PT, |R3|, +INF , PT ;  /* 0x7f8000000300780b */ /* 0x000fe40003f5d200 */
[----:B------:R-:W-:-:S11]  /*0760*/  FSETP.NEU.FTZ.AND P0, PT, |R0|, +INF , PT ;  /* 0x7f8000000000780b */ /* 0x000fd60003f1d200 */
[----:B------:R-:W-:Y:S05]  /*0770*/  @!P2 BRA !P1, `(.L_x_8) ;  /* 0x00000004002ca947 */ /* 0x000fea0004800000 */
[----:B------:R-:W-:-:S04]  /*0780*/  LOP3.LUT P1, RZ, R0, 0x7fffffff, RZ, 0xc0, !PT ;  /* 0x7fffffff00ff7812 */ /* 0x000fc8000782c0ff */
[----:B------:R-:W-:-:S13]  /*0790*/  PLOP3.LUT P1, PT, P2, P1, PT, 0x2f, 0xf2 ;  /* 0x0000000000f2781c */ /* 0x000fda0001722577 */
[----:B------:R-:W-:Y:S05]  /*07a0*/  @P1 BRA `(.L_x_9) ;  /* 0x0000000400181947 */ /* 0x000fea0003800000 */
[----:B------:R-:W-:-:S04]  /*07b0*/  LOP3.LUT P1, RZ, R3, 0x7fffffff, RZ, 0xc0, !PT ;  /* 0x7fffffff03ff7812 */ /* 0x000fc8000782c0ff */
[----:B------:R-:W-:-:S13]  /*07c0*/  PLOP3.LUT P0, PT, P0, P1, PT, 0x2f, 0xf2 ;  /* 0x0000000000f2781c */ /* 0x000fda0000702577 */
[----:B------:R-:W-:Y:S05]  /*07d0*/  @P0 BRA `(.L_x_10) ;  /* 0x0000000400000947 */ /* 0x000fea0003800000 */
[----:B------:R-:W-:Y:S02]  /*07e0*/  ISETP.GE.AND P0, PT, R13, RZ, PT ;  /* 0x000000ff0d00720c */ /* 0x000fe40003f06270 */
[----:B------:R-:W-:-:S11]  /*07f0*/  ISETP.GE.AND P1, PT, R14, RZ, PT ;  /* 0x000000ff0e00720c */ /* 0x000fd60003f26270 */
[----:B------:R-:W-:Y:S01]  /*0800*/  @P0 MOV R9, RZ ;  /* 0x000000ff00090202 */ /* 0x000fe20000000f00 */
[----:B------:R-:W-:Y:S02]  /*0810*/  @!P0 IMAD.MOV.U32 R9, RZ, RZ, -0x40 ;  /* 0xffffffc0ff098424 */ /* 0x000fe400078e00ff */
[----:B------:R-:W-:Y:S01]  /*0820*/  @!P0 FFMA R0, R0, 1.84467440737095516160e+19, RZ ;  /* 0x5f80000000008823 */ /* 0x000fe200000000ff */
[----:B------:R-:W-:Y:S01]  /*0830*/  @!P1 FFMA R3, R3, 1.84467440737095516160e+19, RZ ;  /* 0x5f80000003039823 */ /* 0x000fe200000000ff */
[----:B------:R-:W-:-:S07]  /*0840*/  @!P1 VIADD R9, R9, 0x40 ;  /* 0x0000004009099836 */ /* 0x000fce0000000000 */
.L_x_6:
[----:B------:R-:W-:Y:S01]  /*0850*/  LEA R14, R11, 0xc0800000, 0x17 ;  /* 0xc08000000b0e7811 */ /* 0x000fe200078eb8ff */
[----:B------:R-:W-:Y:S03]  /*0860*/  BSSY.RECONVERGENT B2, `(.L_x_11) ;  /* 0x0000036000027945 */ /* 0x000fe60003800200 */
[----:B------:R-:W-:Y:S01]  /*0870*/  IADD3 R14, PT, PT, -R14, R3, RZ ;  /* 0x000000030e0e7210 */ /* 0x000fe20007ffe1ff */
[----:B------:R-:W-:-:S03]  /*0880*/  VIADD R3, R16, 0xffffff81 ;  /* 0xffffff8110037836 */ /* 0x000fc60000000000 */
[----:B------:R0:W1:Y:S01]  /*0890*/  MUFU.RCP R13, R14 ;  /* 0x0000000e000d7308 */ /* 0x0000620000001000 */
[----:B------:R-:W-:Y:S01]  /*08a0*/  FADD.FTZ R15, -R14, -RZ ;  /* 0x800000ff0e0f7221 */ /* 0x000fe20000010100 */
[C---:B------:R-:W-:Y:S01]  /*08b0*/  IMAD R0, R3.reuse, -0x800000, R0 ;  /* 0xff80000003007824 */ /* 0x040fe200078e0200 */
[----:B0-----:R-:W-:-:S05]  /*08c0*/  IADD3 R14, PT, PT, R3, 0x7f, -R11 ;  /* 0x0000007f030e7810 */ /* 0x001fca0007ffe80b */
[----:B------:R-:W-:Y:S02]  /*08d0*/  IMAD.IADD R14, R14, 0x1, R9 ;  /* 0x000000010e0e7824 */ /* 0x000fe400078e0209 */
[----:B-1----:R-:W-:-:S04]  /*08e0*/  FFMA R16, R13, R15, 1 ;  /* 0x3f8000000d107423 */ /* 0x002fc8000000000f */
[----:B------:R-:W-:-:S04]  /*08f0*/  FFMA R18, R13, R16, R13 ;  /* 0x000000100d127223 */ /* 0x000fc8000000000d */
[----:B------:R-:W-:-:S04]  /*0900*/  FFMA R13, R0, R18, RZ ;  /* 0x00000012000d7223 */ /* 0x000fc800000000ff */
[----:B------:R-:W-:-:S04]  /*0910*/  FFMA R16, R15, R13, R0 ;  /* 0x0000000d0f107223 */ /* 0x000fc80000000000 */
[----:B------:R-:W-:-:S04]  /*0920*/  FFMA R13, R18, R16, R13 ;  /* 0x00000010120d7223 */ /* 0x000fc8000000000d */
[----:B------:R-:W-:-:S04]  /*0930*/  FFMA R16, R15, R13, R0 ;  /* 0x0000000d0f107223 */ /* 0x000fc80000000000 */
[----:B------:R-:W-:-:S05]  /*0940*/  FFMA R0, R18, R16, R13 ;  /* 0x0000001012007223 */ /* 0x000fca000000000d */
[----:B------:R-:W-:-:S04]  /*0950*/  SHF.R.U32.HI R3, RZ, 0x17, R0 ;  /* 0x00000017ff037819 */ /* 0x000fc80000011600 */
[----:B------:R-:W-:-:S04]  /*0960*/  LOP3.LUT R3, R3, 0xff, RZ, 0xc0, !PT ;  /* 0x000000ff03037812 */ /* 0x000fc800078ec0ff */
[----:B------:R-:W-:-:S05]  /*0970*/  IADD3 R11, PT, PT, R3, R14, RZ ;  /* 0x0000000e030b7210 */ /* 0x000fca0007ffe0ff */
[----:B------:R-:W-:-:S05]  /*0980*/  VIADD R3, R11, 0xffffffff ;  /* 0xffffffff0b037836 */ /* 0x000fca0000000000 */
[----:B------:R-:W-:-:S13]  /*0990*/  ISETP.GE.U32.AND P0, PT, R3, 0xfe, PT ;  /* 0x000000fe0300780c */ /* 0x000fda0003f06070 */
[----:B------:R-:W-:Y:S05]  /*09a0*/  @!P0 BRA `(.L_x_12) ;  /* 0x0000000000808947 */ /* 0x000fea0003800000 */
[----:B------:R-:W-:-:S13]  /*09b0*/  ISETP.GT.AND P0, PT, R11, 0xfe, PT ;  /* 0x000000fe0b00780c */ /* 0x000fda0003f04270 */
[----:B------:R-:W-:Y:S05]  /*09c0*/  @P0 BRA `(.L_x_13) ;  /* 0x00000000006c0947 */ /* 0x000fea0003800000 */
[----:B------:R-:W-:-:S13]  /*09d0*/  ISETP.GE.AND P0, PT, R11, 0x1, PT ;  /* 0x000000010b00780c */ /* 0x000fda0003f06270 */
[----:B------:R-:W-:Y:S05]  /*09e0*/  @P0 BRA `(.L_x_14) ;  /* 0x0000000000740947 */ /* 0x000fea0003800000 */
[----:B------:R-:W-:Y:S02]  /*09f0*/  ISETP.GE.AND P0, PT, R11, -0x18, PT ;  /* 0xffffffe80b00780c */ /* 0x000fe40003f06270 */
[----:B------:R-:W-:-:S11]  /*0a00*/  LOP3.LUT R0, R0, 0x80000000, RZ, 0xc0, !PT ;  /* 0x8000000000007812 */ /* 0x000fd600078ec0ff */
[----:B------:R-:W-:Y:S05]  /*0a10*/  @!P0 BRA `(.L_x_14) ;  /* 0x0000000000688947 */ /* 0x000fea0003800000 */
[CCC-:B------:R-:W-:Y:S01]  /*0a20*/  FFMA.RZ R3, R18.reuse, R16.reuse, R13.reuse ;  /* 0x0000001012037223 */ /* 0x1c0fe2000000c00d */
[CCC-:B------:R-:W-:Y:S01]  /*0a30*/  FFMA.RM R14, R18.reuse, R16.reuse, R13.reuse ;  /* 0x00000010120e7223 */ /* 0x1c0fe2000000400d */
[C---:B------:R-:W-:Y:S02]  /*0a40*/  ISETP.NE.AND P2, PT, R11.reuse, RZ, PT ;  /* 0x000000ff0b00720c */ /* 0x040fe40003f45270 */
[----:B------:R-:W-:Y:S02]  /*0a50*/  ISETP.NE.AND P1, PT, R11, RZ, PT ;  /* 0x000000ff0b00720c */ /* 0x000fe40003f25270 */
[----:B------:R-:W-:Y:S01]  /*0a60*/  LOP3.LUT R9, R3, 0x7fffff, RZ, 0xc0, !PT ;  /* 0x007fffff03097812 */ /* 0x000fe200078ec0ff */
[----:B------:R-:W-:Y:S01]  /*0a70*/  FFMA.RP R3, R18, R16, R13 ;  /* 0x0000001012037223 */ /* 0x000fe2000000800d */
[----:B------:R-:W-:Y:S01]  /*0a80*/  IADD3 R16, PT, PT, R11, 0x20, RZ ;  /* 0x000000200b107810 */ /* 0x000fe20007ffe0ff */
[----:B------:R-:W-:Y:S01]  /*0a90*/  IMAD.MOV R11, RZ, RZ, -R11 ;  /* 0x000000ffff0b7224 */ /* 0x000fe200078e0a0b */
[----:B------:R-:W-:-:S02]  /*0aa0*/  LOP3.LUT R9, R9, 0x800000, RZ, 0xfc, !PT ;  /* 0x0080000009097812 */ /* 0x000fc400078efcff */
[----:B------:R-:W-:Y:S02]  /*0ab0*/  FSETP.NEU.FTZ.AND P0, PT, R3, R14, PT ;  /* 0x0000000e0300720b */ /* 0x000fe40003f1d000 */
[----:B------:R-:W-:Y:S02]  /*0ac0*/  SHF.L.U32 R16, R9, R16, RZ ;  /* 0x0000001009107219 */ /* 0x000fe400000006ff */
[----:B------:R-:W-:Y:S02]  /*0ad0*/  SEL R14, R11, RZ, P2 ;  /* 0x000000ff0b0e7207 */ /* 0x000fe40001000000 */
[----:B------:R-:W-:Y:S02]  /*0ae0*/  ISETP.NE.AND P1, PT, R16, RZ, P1 ;  /* 0x000000ff1000720c */ /* 0x000fe40000f25270 */
[----:B------:R-:W-:Y:S02]  /*0af0*/  SHF.R.U32.HI R14, RZ, R14, R9 ;  /* 0x0000000eff0e7219 */ /* 0x000fe40000011609 */
[----:B------:R-:W-:-:S02]  /*0b00*/  PLOP3.LUT P0, PT, P0, P1, PT, 0xf8, 0x8f ;  /* 0x00000000008f781c */ /* 0x000fc40000703f70 */
[----:B------:R-:W-:Y:S02]  /*0b10*/  SHF.R.U32.HI R16, RZ, 0x1, R14 ;  /* 0x00000001ff107819 */ /* 0x000fe4000001160e */
[----:B------:R-:W-:-:S04]  /*0b20*/  SEL R3, RZ, 0x1, !P0 ;  /* 0x00000001ff037807 */ /* 0x000fc80004000000 */
[----:B------:R-:W-:-:S04]  /*0b30*/  LOP3.LUT R3, R3, 0x1, R16, 0xf8, !PT ;  /* 0x0000000103037812 */ /* 0x000fc800078ef810 */
[----:B------:R-:W-:-:S04]  /*0b40*/  LOP3.LUT R3, R3, R14, RZ, 0xc0, !PT ;  /* 0x0000000e03037212 */ /* 0x000fc800078ec0ff */
[----:B------:R-:W-:-:S04]  /*0b50*/  IADD3 R3, PT, PT, R16, R3, RZ ;  /* 0x0000000310037210 */ /* 0x000fc80007ffe0ff */
[----:B------:R-:W-:Y:S01]  /*0b60*/  LOP3.LUT R0, R3, R0, RZ, 0xfc, !PT ;  /* 0x0000000003007212 */ /* 0x000fe200078efcff */
[----:B------:R-:W-:Y:S06]  /*0b70*/  BRA `(.L_x_14) ;  /* 0x0000000000107947 */ /* 0x000fec0003800000 */
.L_x_13:
[----:B------:R-:W-:-:S04]  /*0b80*/  LOP3.LUT R0, R0, 0x80000000, RZ, 0xc0, !PT ;  /* 0x8000000000007812 */ /* 0x000fc800078ec0ff */
[----:B------:R-:W-:Y:S01]  /*0b90*/  LOP3.LUT R0, R0, 0x7f800000, RZ, 0xfc, !PT ;  /* 0x7f80000000007812 */ /* 0x000fe200078efcff */
[----:B------:R-:W-:Y:S06]  /*0ba0*/  BRA `(.L_x_14) ;  /* 0x0000000000047947 */ /* 0x000fec0003800000 */
.L_x_12:
[----:B------:R-:W-:-:S07]  /*0bb0*/  IMAD R0, R14, 0x800000, R0 ;  /* 0x008000000e007824 */ /* 0x000fce00078e0200 */
.L_x_14:
[----:B------:R-:W-:Y:S05]  /*0bc0*/  BSYNC.RECONVERGENT B2 ;  /* 0x0000000000027941 */ /* 0x000fea0003800200 */
.L_x_11:
[----:B------:R-:W-:Y:S05]  /*0bd0*/  BRA `(.L_x_15) ;  /* 0x0000000000207947 */ /* 0x000fea0003800000 */
.L_x_10:
[----:B------:R-:W-:-:S04]  /*0be0*/  LOP3.LUT R0, R3, 0x80000000, R0, 0x48, !PT ;  /* 0x8000000003007812 */ /* 0x000fc800078e4800 */
[----:B------:R-:W-:Y:S01]  /*0bf0*/  LOP3.LUT R0, R0, 0x7f800000, RZ, 0xfc, !PT ;  /* 0x7f80000000007812 */ /* 0x000fe200078efcff */
[----:B------:R-:W-:Y:S06]  /*0c00*/  BRA `(.L_x_15) ;  /* 0x0000000000147947 */ /* 0x000fec0003800000 */
.L_x_9:
[----:B------:R-:W-:Y:S01]  /*0c10*/  LOP3.LUT R0, R3, 0x80000000, R0, 0x48, !PT ;  /* 0x8000000003007812 */ /* 0x000fe200078e4800 */
[----:B------:R-:W-:Y:S06]  /*0c20*/  BRA `(.L_x_15) ;  /* 0x00000000000c7947 */ /* 0x000fec0003800000 */
.L_x_8:
[----:B------:R-:W0:Y:S01]  /*0c30*/  MUFU.RSQ R0, -QNAN ;  /* 0xffc0000000007908 */ /* 0x000e220000001400 */
[----:B------:R-:W-:Y:S05]  /*0c40*/  BRA `(.L_x_15) ;  /* 0x0000000000047947 */ /* 0x000fea0003800000 */
.L_x_7:
[----:B------:R-:W-:-:S07]  /*0c50*/  FADD.FTZ R0, R0, R3 ;  /* 0x0000000300007221 */ /* 0x000fce0000010000 */
.L_x_15:
[----:B------:R-:W-:Y:S05]  /*0c60*/  BSYNC.RECONVERGENT B1 ;  /* 0x0000000000017941 */ /* 0x000fea0003800200 */
.L_x_5:
[----:B------:R-:W-:-:S04]  /*0c70*/  HFMA2 R13, -RZ, RZ, 0, 0 ;  /* 0x00000000ff0d7431 */ /* 0x000fc800000001ff */
[----:B0-----:R-:W-:Y:S05]  /*0c80*/  RET.REL.NODEC R12 `(_Z15kernel_simulatePKfPfiiifff) ;  /* 0xfffffff00cdc7950 */ /* 0x001fea0003c3ffff */
.L_x_16:
[----:B------:R-:W-:-:S00]  /*0c90*/  BRA `(.L_x_16) ;  /* 0xfffffffc00fc7947 */ /* 0x000fc0000383ffff */
[----:B------:R-:W-:-:S00]  /*0ca0*/  NOP ;  /* 0x0000000000007918 */ /* 0x000fc00000000000 */
        /* <DEDUP_REMOVED lines=13> */
.L_x_17:


//--------------------- .nv.shared.reserved.0     --------------------------
	.section	.nv.shared.reserved.0,"aw",@nobits
	.weak		__nv_reservedSMEM_offset_0_alias
	.size		__nv_reservedSMEM_offset_0_alias, 0, 64
	.other		__nv_reservedSMEM_offset_0_alias,@"STO_CUDA_RESERVED_SHARED STV_DEFAULT"
__nv_reservedSMEM_offset_0_alias:
	.zero		0
	.zero		64


//--------------------- .nv.constant0._Z15kernel_simulatePKfPfiiifff --------------------------
	.section	.nv.constant0._Z15kernel_simulatePKfPfiiifff,"a",@progbits
	.sectionflags	@""
	.align	4
.nv.constant0._Z15kernel_simulatePKfPfiiifff:
	.zero		936


//--------------------- SYMBOLS --------------------------

	.type		.nv.reservedSmem.offset0,@object
	.size		.nv.reservedSmem.offset0,0x4
